//
// Generated by NVIDIA NVVM Compiler
//
// Compiler Build ID: CL-36424714
// Cuda compilation tools, release 13.0, V13.0.88
// Based on NVVM 20.0.0
//

.version 9.0
.target sm_100
.address_size 64

	// .globl	_Z30catmullClarkFacePointsAndEdgesiii
.extern .func  (.param .b32 func_retval0) vprintf
(
	.param .b64 vprintf_param_0,
	.param .b64 vprintf_param_1
)
;
.global .align 4 .u32 threadID;
.global .align 8 .u64 objVertices;
.global .align 8 .u64 objFaces;
.global .align 8 .u64 faceMidpoints;
.global .align 8 .u64 newFaces;
.global .align 8 .u64 newVertices;
.global .align 1 .b8 $str[4] = {37, 100, 10};

.visible .entry _Z30catmullClarkFacePointsAndEdgesiii(
	.param .u32 _Z30catmullClarkFacePointsAndEdgesiii_param_0,
	.param .u32 _Z30catmullClarkFacePointsAndEdgesiii_param_1,
	.param .u32 _Z30catmullClarkFacePointsAndEdgesiii_param_2
)
{
	.local .align 8 .b8 	__local_depot0[8];
	.reg .b64 	%SP;
	.reg .b64 	%SPL;
	.reg .pred 	%p<2>;
	.reg .b16 	%rs<2>;
	.reg .b32 	%r<49>;
	.reg .b64 	%rd<77>;
	.reg .b64 	%fd<49>;

	mov.u64 	%SPL, __local_depot0;
	cvta.local.u64 	%SP, %SPL;
	ld.param.u32 	%r2, [_Z30catmullClarkFacePointsAndEdgesiii_param_0];
	mov.u32 	%r3, %ctaid.x;
	mov.u32 	%r4, %ntid.x;
	mov.u32 	%r5, %tid.x;
	mad.lo.s32 	%r6, %r3, %r4, %r5;
	setp.gt.s32 	%p1, %r6, %r2;
	@%p1 bra 	$L__BB0_2;
	ld.param.u32 	%r48, [_Z30catmullClarkFacePointsAndEdgesiii_param_1];
	add.u64 	%rd1, %SP, 0;
	add.u64 	%rd2, %SPL, 0;
	ld.global.u64 	%rd3, [objFaces];
	mov.u32 	%r7, %ctaid.x;
	mov.u32 	%r8, %ntid.x;
	mov.u32 	%r9, %tid.x;
	mad.lo.s32 	%r10, %r7, %r8, %r9;
	mul.wide.s32 	%rd4, %r10, 104;
	add.s64 	%rd5, %rd3, %rd4;
	ld.u32 	%r11, [%rd5+96];
	mad.lo.s32 	%r12, %r10, 5, %r48;
	ld.global.u64 	%rd6, [objVertices];
	ld.u32 	%r13, [%rd5+4];
	mul.wide.s32 	%rd7, %r13, 104;
	add.s64 	%rd8, %rd6, %rd7;
	ld.f64 	%fd1, [%rd8];
	ld.u32 	%r14, [%rd5];
	mul.wide.s32 	%rd9, %r14, 104;
	add.s64 	%rd10, %rd6, %rd9;
	ld.f64 	%fd2, [%rd10];
	add.f64 	%fd3, %fd1, %fd2;
	mul.f64 	%fd4, %fd3, 0d3FE0000000000000;
	ld.f64 	%fd5, [%rd8+8];
	ld.f64 	%fd6, [%rd10+8];
	add.f64 	%fd7, %fd5, %fd6;
	mul.f64 	%fd8, %fd7, 0d3FE0000000000000;
	ld.f64 	%fd9, [%rd8+16];
	ld.f64 	%fd10, [%rd10+16];
	add.f64 	%fd11, %fd9, %fd10;
	mul.f64 	%fd12, %fd11, 0d3FE0000000000000;
	st.local.f64 	[%rd2], %fd4;
	mov.u64 	%rd11, $str;
	cvta.global.u64 	%rd12, %rd11;
	{ // callseq 0, 0
	.param .b64 param0;
	st.param.b64 	[param0], %rd12;
	.param .b64 param1;
	st.param.b64 	[param1], %rd1;
	.param .b32 retval0;
	call.uni (retval0), 
	vprintf, 
	(
	param0, 
	param1
	);
	ld.param.b32 	%r15, [retval0];
	} // callseq 0
	ld.global.u64 	%rd13, [objFaces];
	add.s64 	%rd14, %rd13, %rd4;
	ld.u32 	%r17, [%rd14];
	add.s32 	%r18, %r12, 1;
	ld.global.u64 	%rd15, [objVertices];
	mul.wide.s32 	%rd16, %r12, 104;
	add.s64 	%rd17, %rd15, %rd16;
	st.f64 	[%rd17+104], %fd4;
	st.f64 	[%rd17+112], %fd8;
	st.f64 	[%rd17+120], %fd12;
	mov.b16 	%rs1, 0;
	st.u8 	[%rd17+128], %rs1;
	mov.b32 	%r19, 0;
	st.u32 	[%rd17+132], %r19;
	ld.global.u64 	%rd18, [objFaces];
	add.s64 	%rd19, %rd18, %rd4;
	st.u32 	[%rd19+16], %r18;
	ld.global.u64 	%rd20, [objVertices];
	ld.global.u64 	%rd21, [objFaces];
	add.s64 	%rd22, %rd21, %rd4;
	ld.u32 	%r20, [%rd22+8];
	mul.wide.s32 	%rd23, %r20, 104;
	add.s64 	%rd24, %rd20, %rd23;
	ld.f64 	%fd13, [%rd24];
	ld.u32 	%r21, [%rd22+4];
	mul.wide.s32 	%rd25, %r21, 104;
	add.s64 	%rd26, %rd20, %rd25;
	ld.f64 	%fd14, [%rd26];
	add.f64 	%fd15, %fd13, %fd14;
	mul.f64 	%fd16, %fd15, 0d3FE0000000000000;
	ld.f64 	%fd17, [%rd24+8];
	ld.f64 	%fd18, [%rd26+8];
	add.f64 	%fd19, %fd17, %fd18;
	mul.f64 	%fd20, %fd19, 0d3FE0000000000000;
	ld.f64 	%fd21, [%rd24+16];
	ld.f64 	%fd22, [%rd26+16];
	add.f64 	%fd23, %fd21, %fd22;
	mul.f64 	%fd24, %fd23, 0d3FE0000000000000;
	st.local.f64 	[%rd2], %fd16;
	{ // callseq 1, 0
	.param .b64 param0;
	st.param.b64 	[param0], %rd12;
	.param .b64 param1;
	st.param.b64 	[param1], %rd1;
	.param .b32 retval0;
	call.uni (retval0), 
	vprintf, 
	(
	param0, 
	param1
	);
	ld.param.b32 	%r22, [retval0];
	} // callseq 1
	ld.global.u64 	%rd27, [objFaces];
	add.s64 	%rd28, %rd27, %rd4;
	ld.u32 	%r24, [%rd28+4];
	add.s32 	%r25, %r12, 2;
	ld.global.u64 	%rd29, [objVertices];
	add.s64 	%rd30, %rd29, %rd16;
	st.f64 	[%rd30+208], %fd16;
	st.f64 	[%rd30+216], %fd20;
	st.f64 	[%rd30+224], %fd24;
	st.u8 	[%rd30+232], %rs1;
	st.u32 	[%rd30+236], %r19;
	ld.global.u64 	%rd31, [objFaces];
	add.s64 	%rd32, %rd31, %rd4;
	st.u32 	[%rd32+20], %r25;
	ld.global.u64 	%rd33, [objVertices];
	ld.global.u64 	%rd34, [objFaces];
	add.s64 	%rd35, %rd34, %rd4;
	ld.u32 	%r26, [%rd35+12];
	mul.wide.s32 	%rd36, %r26, 104;
	add.s64 	%rd37, %rd33, %rd36;
	ld.f64 	%fd25, [%rd37];
	ld.u32 	%r27, [%rd35+8];
	mul.wide.s32 	%rd38, %r27, 104;
	add.s64 	%rd39, %rd33, %rd38;
	ld.f64 	%fd26, [%rd39];
	add.f64 	%fd27, %fd25, %fd26;
	mul.f64 	%fd28, %fd27, 0d3FE0000000000000;
	ld.f64 	%fd29, [%rd37+8];
	ld.f64 	%fd30, [%rd39+8];
	add.f64 	%fd31, %fd29, %fd30;
	mul.f64 	%fd32, %fd31, 0d3FE0000000000000;
	ld.f64 	%fd33, [%rd37+16];
	ld.f64 	%fd34, [%rd39+16];
	add.f64 	%fd35, %fd33, %fd34;
	mul.f64 	%fd36, %fd35, 0d3FE0000000000000;
	st.local.f64 	[%rd2], %fd28;
	{ // callseq 2, 0
	.param .b64 param0;
	st.param.b64 	[param0], %rd12;
	.param .b64 param1;
	st.param.b64 	[param1], %rd1;
	.param .b32 retval0;
	call.uni (retval0), 
	vprintf, 
	(
	param0, 
	param1
	);
	ld.param.b32 	%r28, [retval0];
	} // callseq 2
	ld.global.u64 	%rd40, [objFaces];
	add.s64 	%rd41, %rd40, %rd4;
	ld.u32 	%r30, [%rd41+8];
	add.s32 	%r31, %r12, 3;
	ld.global.u64 	%rd42, [objVertices];
	add.s64 	%rd43, %rd42, %rd16;
	st.f64 	[%rd43+312], %fd28;
	st.f64 	[%rd43+320], %fd32;
	st.f64 	[%rd43+328], %fd36;
	st.u8 	[%rd43+336], %rs1;
	st.u32 	[%rd43+340], %r19;
	ld.global.u64 	%rd44, [objFaces];
	add.s64 	%rd45, %rd44, %rd4;
	st.u32 	[%rd45+24], %r31;
	ld.global.u64 	%rd46, [objVertices];
	ld.global.u64 	%rd47, [objFaces];
	add.s64 	%rd48, %rd47, %rd4;
	ld.u32 	%r32, [%rd48];
	mul.wide.s32 	%rd49, %r32, 104;
	add.s64 	%rd50, %rd46, %rd49;
	ld.f64 	%fd37, [%rd50];
	ld.u32 	%r33, [%rd48+12];
	mul.wide.s32 	%rd51, %r33, 104;
	add.s64 	%rd52, %rd46, %rd51;
	ld.f64 	%fd38, [%rd52];
	add.f64 	%fd39, %fd37, %fd38;
	mul.f64 	%fd40, %fd39, 0d3FE0000000000000;
	ld.f64 	%fd41, [%rd50+8];
	ld.f64 	%fd42, [%rd52+8];
	add.f64 	%fd43, %fd41, %fd42;
	mul.f64 	%fd44, %fd43, 0d3FE0000000000000;
	ld.f64 	%fd45, [%rd50+16];
	ld.f64 	%fd46, [%rd52+16];
	add.f64 	%fd47, %fd45, %fd46;
	mul.f64 	%fd48, %fd47, 0d3FE0000000000000;
	st.local.f64 	[%rd2], %fd40;
	{ // callseq 3, 0
	.param .b64 param0;
	st.param.b64 	[param0], %rd12;
	.param .b64 param1;
	st.param.b64 	[param1], %rd1;
	.param .b32 retval0;
	call.uni (retval0), 
	vprintf, 
	(
	param0, 
	param1
	);
	ld.param.b32 	%r34, [retval0];
	} // callseq 3
	ld.global.u64 	%rd53, [objFaces];
	add.s64 	%rd54, %rd53, %rd4;
	ld.u32 	%r36, [%rd54+12];
	add.s32 	%r37, %r12, 4;
	ld.global.u64 	%rd55, [objVertices];
	add.s64 	%rd56, %rd55, %rd16;
	st.f64 	[%rd56+416], %fd40;
	st.f64 	[%rd56+424], %fd44;
	st.f64 	[%rd56+432], %fd48;
	st.u8 	[%rd56+440], %rs1;
	st.u32 	[%rd56+444], %r19;
	ld.global.u64 	%rd57, [objFaces];
	add.s64 	%rd58, %rd57, %rd4;
	st.u32 	[%rd58+28], %r37;
	shl.b32 	%r38, %r10, 2;
	ld.global.u64 	%rd59, [newFaces];
	mul.wide.s32 	%rd60, %r38, 104;
	add.s64 	%rd61, %rd59, %rd60;
	st.v2.u32 	[%rd61], {%r18, %r17};
	st.v2.u32 	[%rd61+8], {%r37, %r11};
	mov.b64 	%rd62, 0;
	st.u64 	[%rd61+64], %rd62;
	st.u64 	[%rd61+72], %rd62;
	st.u64 	[%rd61+80], %rd62;
	st.u8 	[%rd61+88], %rs1;
	st.u32 	[%rd61+92], %r19;
	st.u32 	[%rd61+100], %r19;
	ld.global.u64 	%rd63, [newFaces];
	add.s64 	%rd64, %rd63, %rd60;
	st.v2.u32 	[%rd64+104], {%r25, %r24};
	st.v2.u32 	[%rd64+112], {%r18, %r11};
	st.u64 	[%rd64+168], %rd62;
	st.u64 	[%rd64+176], %rd62;
	st.u64 	[%rd64+184], %rd62;
	st.u8 	[%rd64+192], %rs1;
	st.u32 	[%rd64+196], %r19;
	st.u32 	[%rd64+204], %r19;
	ld.global.u64 	%rd65, [newFaces];
	add.s64 	%rd66, %rd65, %rd60;
	st.v2.u32 	[%rd66+208], {%r31, %r30};
	st.v2.u32 	[%rd66+216], {%r25, %r11};
	st.u64 	[%rd66+272], %rd62;
	st.u64 	[%rd66+280], %rd62;
	st.u64 	[%rd66+288], %rd62;
	st.u8 	[%rd66+296], %rs1;
	st.u32 	[%rd66+300], %r19;
	st.u32 	[%rd66+308], %r19;
	ld.global.u64 	%rd67, [newFaces];
	add.s64 	%rd68, %rd67, %rd60;
	st.v2.u32 	[%rd68+312], {%r37, %r36};
	st.v2.u32 	[%rd68+320], {%r31, %r11};
	st.u64 	[%rd68+376], %rd62;
	st.u64 	[%rd68+384], %rd62;
	st.u64 	[%rd68+392], %rd62;
	st.u8 	[%rd68+400], %rs1;
	st.u32 	[%rd68+404], %r19;
	st.u32 	[%rd68+412], %r19;
	ld.global.u64 	%rd69, [objVertices];
	ld.global.u64 	%rd70, [objFaces];
	add.s64 	%rd71, %rd70, %rd4;
	ld.u32 	%r39, [%rd71+96];
	mul.wide.s32 	%rd72, %r39, 104;
	add.s64 	%rd73, %rd69, %rd72;
	ld.global.u64 	%rd74, [faceMidpoints];
	mul.wide.s32 	%rd75, %r10, 32;
	add.s64 	%rd76, %rd74, %rd75;
	ld.v2.u32 	{%r40, %r41}, [%rd76];
	ld.v2.u32 	{%r42, %r43}, [%rd76+8];
	ld.v2.u32 	{%r44, %r45}, [%rd76+16];
	.pragma "used_bytes_mask 241";
	ld.v2.u32 	{%r46, %r47}, [%rd76+24];
	st.v2.u32 	[%rd73], {%r40, %r41};
	st.v2.u32 	[%rd73+8], {%r42, %r43};
	st.v2.u32 	[%rd73+16], {%r44, %r45};
	st.v2.u32 	[%rd73+24], {%r46, %r47};
$L__BB0_2:
	ret;

}


// ===== COMPILED SASS (sm_100) =====

	.target	sm_100

	.elftype	@"ET_EXEC"


//--------------------- .note.nv.tkinfo           --------------------------
	.section	.note.nv.tkinfo,"",@"SHT_NOTE"
	.sectionflags	@"SHF_NOTE_NV_TKINFO"
	.tkinfo
        /*0018*/ 	.word	0x00000002
        /*0030*/ 	.string	""
        /*0030*/ 	.string	"ptxas"
        /*0030*/ 	.string	"Cuda compilation tools, release 13.0, V13.0.88"
        /*0030*/ 	.string	"Build cuda_13.0.r13.0/compiler.36424714_0"
        /*0030*/ 	.string	"-arch sm_100 -m 64 "



//--------------------- .note.nv.cuinfo           --------------------------
	.section	.note.nv.cuinfo,"",@"SHT_NOTE"
	.sectionflags	@"SHF_NOTE_NV_CUINFO"
        /*0018*/ 	.short	0x0002
        /*001a*/ 	.short	0x0064
        /*001c*/ 	.short	0x0082
	.zero		2


//--------------------- .nv.info                  --------------------------
	.section	.nv.info,"",@"SHT_CUDA_INFO"
	.align	4


	//----- nvinfo : EIATTR_REGCOUNT
	.align		4
        /*0000*/ 	.byte	0x04, 0x2f
        /*0002*/ 	.short	(.L_8 - .L_7)
	.align		4
.L_7:
        /*0004*/ 	.word	index@(_Z30catmullClarkFacePointsAndEdgesiii)
        /*0008*/ 	.word	0x00000028


	//----- nvinfo : EIATTR_FRAME_SIZE
	.align		4
.L_8:
        /*000c*/ 	.byte	0x04, 0x11
        /*000e*/ 	.short	(.L_10 - .L_9)
	.align		4
.L_9:
        /*0010*/ 	.word	index@(_Z30catmullClarkFacePointsAndEdgesiii)
        /*0014*/ 	.word	0x00000008


	//----- nvinfo : EIATTR_MIN_STACK_SIZE
	.align		4
.L_10:
        /*0018*/ 	.byte	0x04, 0x12
        /*001a*/ 	.short	(.L_12 - .L_11)
	.align		4
.L_11:
        /*001c*/ 	.word	index@(_Z30catmullClarkFacePointsAndEdgesiii)
        /*0020*/ 	.word	0x00000008
.L_12:


//--------------------- .nv.compat                --------------------------
	.section	.nv.compat,"",@"SHT_CUDA_COMPAT_INFO"
	.align	4
        /*0000*/ 	.byte	0x02, 0x09, 0x00, 0x00, 0x02, 0x02, 0x01, 0x00, 0x02, 0x05, 0x05, 0x00, 0x03, 0x07, 0x01, 0x01
        /*0010*/ 	.byte	0x02, 0x03, 0x00, 0x00, 0x02, 0x06, 0x01, 0x00, 0x04, 0x0b, 0x08, 0x00, 0x01, 0x00, 0x00, 0x00
        /*0020*/ 	.byte	0x00, 0x00, 0x00, 0x00


//--------------------- .nv.info._Z30catmullClarkFacePointsAndEdgesiii --------------------------
	.section	.nv.info._Z30catmullClarkFacePointsAndEdgesiii,"",@"SHT_CUDA_INFO"
	.sectionflags	@""
	.align	4


	//----- nvinfo : EIATTR_CUDA_API_VERSION
	.align		4
        /*0000*/ 	.byte	0x04, 0x37
        /*0002*/ 	.short	(.L_14 - .L_13)
.L_13:
        /*0004*/ 	.word	0x00000082


	//----- nvinfo : EIATTR_KPARAM_INFO
	.align		4
.L_14:
        /*0008*/ 	.byte	0x04, 0x17
        /*000a*/ 	.short	(.L_16 - .L_15)
.L_15:
        /*000c*/ 	.word	0x00000000
        /*0010*/ 	.short	0x0002
        /*0012*/ 	.short	0x0008
        /*0014*/ 	.byte	0x00, 0xf0, 0x11, 0x00


	//----- nvinfo : EIATTR_KPARAM_INFO
	.align		4
.L_16:
        /*0018*/ 	.byte	0x04, 0x17
        /*001a*/ 	.short	(.L_18 - .L_17)
.L_17:
        /*001c*/ 	.word	0x00000000
        /*0020*/ 	.short	0x0001
        /*0022*/ 	.short	0x0004
        /*0024*/ 	.byte	0x00, 0xf0, 0x11, 0x00


	//----- nvinfo : EIATTR_KPARAM_INFO
	.align		4
.L_18:
        /*0028*/ 	.byte	0x04, 0x17
        /*002a*/ 	.short	(.L_20 - .L_19)
.L_19:
        /*002c*/ 	.word	0x00000000
        /*0030*/ 	.short	0x0000
        /*0032*/ 	.short	0x0000
        /*0034*/ 	.byte	0x00, 0xf0, 0x11, 0x00


	//----- nvinfo : EIATTR_SPARSE_MMA_MASK
	.align		4
.L_20:
        /*0038*/ 	.byte	0x03, 0x50
        /*003a*/ 	.short	0x0000


	//----- nvinfo : EIATTR_MAXREG_COUNT
	.align		4
        /*003c*/ 	.byte	0x03, 0x1b
        /*003e*/ 	.short	0x00ff


	//----- nvinfo : EIATTR_EXTERNS
	.align		4
        /*0040*/ 	.byte	0x04, 0x0f
        /*0042*/ 	.short	(.L_22 - .L_21)


	//   ....[0]....
	.align		4
.L_21:
        /*0044*/ 	.word	index@(vprintf)


	//----- nvinfo : EIATTR_MERCURY_ISA_VERSION
	.align		4
.L_22:
        /*0048*/ 	.byte	0x03, 0x5f
        /*004a*/ 	.short	0x0101


	//----- nvinfo : EIATTR_UNUSED_LOAD_BYTE_OFFSET
	.align		4
        /*004c*/ 	.byte	0x04, 0x44
        /*004e*/ 	.short	(.L_24 - .L_23)


	//   ....[0]....
.L_23:
        /*0050*/ 	.word	0x00001010
        /*0054*/ 	.word	0x000000f1


	//----- nvinfo : EIATTR_VRC_CTA_INIT_COUNT
	.align		4
.L_24:
        /*0058*/ 	.byte	0x02, 0x4a
	.zero		1
	.zero		1


	//----- nvinfo : EIATTR_SYSCALL_OFFSETS
	.align		4
        /*005c*/ 	.byte	0x04, 0x46
        /*005e*/ 	.short	(.L_26 - .L_25)


	//   ....[0]....
.L_25:
        /*0060*/ 	.word	0x00000310


	//   ....[1]....
        /*0064*/ 	.word	0x000005e0


	//   ....[2]....
        /*0068*/ 	.word	0x000008a0


	//   ....[3]....
        /*006c*/ 	.word	0x00000b60


	//----- nvinfo : EIATTR_EXIT_INSTR_OFFSETS
	.align		4
.L_26:
        /*0070*/ 	.byte	0x04, 0x1c
        /*0072*/ 	.short	(.L_28 - .L_27)


	//   ....[0]....
.L_27:
        /*0074*/ 	.word	0x000000c0


	//   ....[1]....
        /*0078*/ 	.word	0x00001070


	//----- nvinfo : EIATTR_CRS_STACK_SIZE
	.align		4
.L_28:
        /*007c*/ 	.byte	0x04, 0x1e
        /*007e*/ 	.short	(.L_30 - .L_29)
.L_29:
        /*0080*/ 	.word	0x00000000


	//----- nvinfo : EIATTR_CBANK_PARAM_SIZE
	.align		4
.L_30:
        /*0084*/ 	.byte	0x03, 0x19
        /*0086*/ 	.short	0x000c


	//----- nvinfo : EIATTR_PARAM_CBANK
	.align		4
        /*0088*/ 	.byte	0x04, 0x0a
        /*008a*/ 	.short	(.L_32 - .L_31)
	.align		4
.L_31:
        /*008c*/ 	.word	index@(.nv.constant0._Z30catmullClarkFacePointsAndEdgesiii)
        /*0090*/ 	.short	0x0380
        /*0092*/ 	.short	0x000c


	//----- nvinfo : EIATTR_SW_WAR
	.align		4
.L_32:
        /*0094*/ 	.byte	0x04, 0x36
        /*0096*/ 	.short	(.L_34 - .L_33)
.L_33:
        /*0098*/ 	.word	0x00000008
.L_34:


//--------------------- .nv.callgraph             --------------------------
	.section	.nv.callgraph,"",@"SHT_CUDA_CALLGRAPH"
	.align	4
	.sectionentsize	8
	.align		4
        /*0000*/ 	.word	0x00000000
	.align		4
        /*0004*/ 	.word	0xffffffff
	.align		4
        /*0008*/ 	.word	index@(_Z30catmullClarkFacePointsAndEdgesiii)
	.align		4
        /*000c*/ 	.word	index@(vprintf)
	.align		4
        /*0010*/ 	.word	0x00000000
	.align		4
        /*0014*/ 	.word	0xfffffffe
	.align		4
        /*0018*/ 	.word	0x00000000
	.align		4
        /*001c*/ 	.word	0xfffffffd
	.align		4
        /*0020*/ 	.word	0x00000000
	.align		4
        /*0024*/ 	.word	0xfffffffc


//--------------------- .nv.constant4             --------------------------
	.section	.nv.constant4,"a",@progbits
	.align	8
	.align		8
.nv.constant4:
        /*0000*/ 	.dword	vprintf
	.align		8
        /*0008*/ 	.dword	threadID
	.align		8
        /*0010*/ 	.dword	objVertices
	.align		8
        /*0018*/ 	.dword	objFaces
	.align		8
        /*0020*/ 	.dword	faceMidpoints
	.align		8
        /*0028*/ 	.dword	newFaces
	.align		8
        /*0030*/ 	.dword	newVertices
	.align		8
        /*0038*/ 	.dword	$str


//--------------------- .text._Z30catmullClarkFacePointsAndEdgesiii --------------------------
	.section	.text._Z30catmullClarkFacePointsAndEdgesiii,"ax",@progbits
	.align	128
        .global         _Z30catmullClarkFacePointsAndEdgesiii
        .type           _Z30catmullClarkFacePointsAndEdgesiii,@function
        .size           _Z30catmullClarkFacePointsAndEdgesiii,(.L_x_5 - _Z30catmullClarkFacePointsAndEdgesiii)
        .other          _Z30catmullClarkFacePointsAndEdgesiii,@"STO_CUDA_ENTRY STV_DEFAULT"
_Z30catmullClarkFacePointsAndEdgesiii:
.text._Z30catmullClarkFacePointsAndEdgesiii:
[----:B------:R-:W0:Y:S01]  /*0000*/  LDC R1, c[0x0][0x37c] ;  /* 0x0000df00ff017b82 */ /* 0x000e220000000800 */
[----:B------:R-:W1:Y:S01]  /*0010*/  S2R R5, SR_TID.X ;  /* 0x0000000000057919 */ /* 0x000e620000002100 */
[----:B------:R-:W2:Y:S06]  /*0020*/  LDCU UR5, c[0x0][0x2fc] ;  /* 0x00005f80ff0577ac */ /* 0x000eac0008000800 */
[----:B------:R-:W1:Y:S01]  /*0030*/  S2UR UR6, SR_CTAID.X ;  /* 0x00000000000679c3 */ /* 0x000e620000002500 */
[----:B0-----:R-:W-:Y:S01]  /*0040*/  IADD3 R1, PT, PT, R1, -0x8, RZ ;  /* 0xfffffff801017810 */ /* 0x001fe20007ffe0ff */
[----:B------:R-:W0:Y:S01]  /*0050*/  LDCU UR7, c[0x0][0x380] ;  /* 0x00007000ff0777ac */ /* 0x000e220008000800 */
[----:B------:R-:W3:Y:S05]  /*0060*/  LDCU UR4, c[0x0][0x2f8] ;  /* 0x00005f00ff0477ac */ /* 0x000eea0008000800 */
[----:B------:R-:W1:Y:S01]  /*0070*/  LDC R0, c[0x0][0x360] ;  /* 0x0000d800ff007b82 */ /* 0x000e620000000800 */
[----:B---3--:R-:W-:-:S04]  /*0080*/  IADD3 R33, P1, PT, R1, UR4, RZ ;  /* 0x0000000401217c10 */ /* 0x008fc8000ff3e0ff */
[----:B--2---:R-:W-:Y:S01]  /*0090*/  IADD3.X R32, PT, PT, RZ, UR5, RZ, P1, !PT ;  /* 0x00000005ff207c10 */ /* 0x004fe20008ffe4ff */
[----:B-1----:R-:W-:-:S05]  /*00a0*/  IMAD R0, R0, UR6, R5 ;  /* 0x0000000600007c24 */ /* 0x002fca000f8e0205 */
[----:B0-----:R-:W-:-:S13]  /*00b0*/  ISETP.GT.AND P0, PT, R0, UR7, PT ;  /* 0x0000000700007c0c */ /* 0x001fda000bf04270 */
[----:B------:R-:W-:Y:S05]  /*00c0*/  @P0 EXIT ;  /* 0x000000000000094d */ /* 0x000fea0003800000 */
[----:B------:R-:W0:Y:S01]  /*00d0*/  LDC.64 R2, c[0x4][0x18] ;  /* 0x01000600ff027b82 */ /* 0x000e220000000a00 */
[----:B------:R-:W0:Y:S01]  /*00e0*/  LDCU.64 UR36, c[0x0][0x358] ;  /* 0x00006b00ff2477ac */ /* 0x000e220008000a00 */
[----:B------:R-:W1:Y:S01]  /*00f0*/  LDCU.64 UR4, c[0x4][0x38] ;  /* 0x01000700ff0477ac */ /* 0x000e620008000a00 */
[----:B0-----:R-:W2:Y:S05]  /*0100*/  LDG.E.64 R2, desc[UR36][R2.64] ;  /* 0x0000002402027981 */ /* 0x001eaa000c1e1b00 */
[----:B------:R-:W0:Y:S08]  /*0110*/  LDC R34, c[0x0][0x360] ;  /* 0x0000d800ff227b82 */ /* 0x000e300000000800 */
[----:B------:R-:W3:Y:S01]  /*0120*/  LDC.64 R6, c[0x4][0x10] ;  /* 0x01000400ff067b82 */ /* 0x000ee20000000a00 */
[----:B0-----:R-:W-:Y:S01]  /*0130*/  IMAD R34, R34, UR6, R5 ;  /* 0x0000000622227c24 */ /* 0x001fe2000f8e0205 */
[----:B---3--:R-:W3:Y:S03]  /*0140*/  LDG.E.64 R6, desc[UR36][R6.64] ;  /* 0x0000002406067981 */ /* 0x008ee6000c1e1b00 */
[----:B--2---:R-:W-:-:S05]  /*0150*/  IMAD.WIDE R4, R34, 0x68, R2 ;  /* 0x0000006822047825 */ /* 0x004fca00078e0202 */
[----:B------:R-:W3:Y:S04]  /*0160*/  LD.E R9, desc[UR36][R4.64+0x4] ;  /* 0x0000042404097980 */ /* 0x000ee8000c101900 */
[----:B------:R-:W2:Y:S04]  /*0170*/  LD.E R13, desc[UR36][R4.64] ;  /* 0x00000024040d7980 */ /* 0x000ea8000c101900 */
[----:B------:R1:W5:Y:S01]  /*0180*/  LD.E R25, desc[UR36][R4.64+0x60] ;  /* 0x0000602404197980 */ /* 0x000362000c101900 */
[----:B---3--:R-:W-:-:S04]  /*0190*/  IMAD.WIDE R8, R9, 0x68, R6 ;  /* 0x0000006809087825 */ /* 0x008fc800078e0206 */
[----:B--2---:R-:W-:Y:S01]  /*01a0*/  IMAD.WIDE R12, R13, 0x68, R6 ;  /* 0x000000680d0c7825 */ /* 0x004fe200078e0206 */
[----:B------:R-:W2:Y:S04]  /*01b0*/  LD.E.64 R10, desc[UR36][R8.64] ;  /* 0x00000024080a7980 */ /* 0x000ea8000c101b00 */
[----:B------:R-:W2:Y:S04]  /*01c0*/  LD.E.64 R2, desc[UR36][R12.64] ;  /* 0x000000240c027980 */ /* 0x000ea8000c101b00 */
[----:B------:R-:W3:Y:S04]  /*01d0*/  LD.E.64 R18, desc[UR36][R8.64+0x8] ;  /* 0x0000082408127980 */ /* 0x000ee8000c101b00 */
[----:B------:R-:W3:Y:S04]  /*01e0*/  LD.E.64 R14, desc[UR36][R12.64+0x8] ;  /* 0x000008240c0e7980 */ /* 0x000ee8000c101b00 */
[----:B------:R-:W4:Y:S04]  /*01f0*/  LD.E.64 R16, desc[UR36][R8.64+0x10] ;  /* 0x0000102408107980 */ /* 0x000f28000c101b00 */
[----:B------:R-:W4:Y:S01]  /*0200*/  LD.E.64 R20, desc[UR36][R12.64+0x10] ;  /* 0x000010240c147980 */ /* 0x000f22000c101b00 */
[----:B-1----:R-:W-:-:S02]  /*0210*/  MOV R4, UR4 ;  /* 0x0000000400047c02 */ /* 0x002fc40008000f00 */
[----:B------:R-:W-:Y:S02]  /*0220*/  MOV R5, UR5 ;  /* 0x0000000500057c02 */ /* 0x000fe40008000f00 */
[----:B------:R-:W-:Y:S02]  /*0230*/  MOV R6, R33 ;  /* 0x0000002100067202 */ /* 0x000fe40000000f00 */
[----:B------:R-:W-:Y:S01]  /*0240*/  MOV R7, R32 ;  /* 0x0000002000077202 */ /* 0x000fe20000000f00 */
[----:B--2---:R-:W-:Y:S01]  /*0250*/  DADD R2, R10, R2 ;  /* 0x000000000a027229 */ /* 0x004fe20000000002 */
[----:B------:R-:W0:Y:S07]  /*0260*/  LDC R11, c[0x0][0x384] ;  /* 0x0000e100ff0b7b82 */ /* 0x000e2e0000000800 */
[----:B------:R-:W-:Y:S01]  /*0270*/  DMUL R22, R2, 0.5 ;  /* 0x3fe0000002167828 */ /* 0x000fe20000000000 */
[----:B------:R-:W-:-:S06]  /*0280*/  MOV R2, 0x0 ;  /* 0x0000000000027802 */ /* 0x000fcc0000000f00 */
[----:B------:R1:W-:Y:S01]  /*0290*/  STL.64 [R1], R22 ;  /* 0x0000001601007387 */ /* 0x0003e20000100a00 */
[----:B------:R-:W2:Y:S01]  /*02a0*/  LDC.64 R2, c[0x4][R2] ;  /* 0x0100000002027b82 */ /* 0x000ea20000000a00 */
[----:B---3--:R-:W-:Y:S02]  /*02b0*/  DADD R18, R18, R14 ;  /* 0x0000000012127229 */ /* 0x008fe4000000000e */
[----:B----4-:R-:W-:-:S06]  /*02c0*/  DADD R16, R16, R20 ;  /* 0x0000000010107229 */ /* 0x010fcc0000000014 */
[----:B------:R-:W-:Y:S02]  /*02d0*/  DMUL R18, R18, 0.5 ;  /* 0x3fe0000012127828 */ /* 0x000fe40000000000 */
[----:B------:R-:W-:Y:S01]  /*02e0*/  DMUL R16, R16, 0.5 ;  /* 0x3fe0000010107828 */ /* 0x000fe20000000000 */
[----:B01----:R-:W-:-:S10]  /*02f0*/  IMAD R24, R34, 0x5, R11 ;  /* 0x0000000522187824 */ /* 0x003fd400078e020b */
[----:B------:R-:W-:-:S07]  /*0300*/  LEPC R20, `(.L_x_0) ;  /* 0x000000001014794e */ /* 0x000fce0000000000 */
[----:B--2--5:R-:W-:Y:S05]  /*0310*/  CALL.ABS.NOINC R2 ;  /* 0x0000000002007343 */ /* 0x024fea0003c00000 */
.L_x_0:
[----:B------:R-:W0:Y:S08]  /*0320*/  LDC.64 R28, c[0x4][0x18] ;  /* 0x01000600ff1c7b82 */ /* 0x000e300000000a00 */
[----:B------:R-:W1:Y:S01]  /*0330*/  LDC.64 R2, c[0x4][0x10] ;  /* 0x01000400ff027b82 */ /* 0x000e620000000a00 */
[----:B------:R-:W-:Y:S01]  /*0340*/  IADD3 R26, PT, PT, R24, 0x1, RZ ;  /* 0x00000001181a7810 */ /* 0x000fe20007ffe0ff */
[----:B------:R-:W2:Y:S01]  /*0350*/  LDCU.64 UR4, c[0x4][0x38] ;  /* 0x01000700ff0477ac */ /* 0x000ea20008000a00 */
[----:B0-----:R-:W3:Y:S04]  /*0360*/  LDG.E.64 R4, desc[UR36][R28.64] ;  /* 0x000000241c047981 */ /* 0x001ee8000c1e1b00 */
[----:B-1----:R-:W4:Y:S01]  /*0370*/  LDG.E.64 R6, desc[UR36][R2.64] ;  /* 0x0000002402067981 */ /* 0x002f22000c1e1b00 */
[----:B---3--:R-:W-:-:S05]  /*0380*/  IMAD.WIDE R4, R34, 0x68, R4 ;  /* 0x0000006822047825 */ /* 0x008fca00078e0204 */
[----:B------:R0:W5:Y:S01]  /*0390*/  LD.E R27, desc[UR36][R4.64] ;  /* 0x00000024041b7980 */ /* 0x000162000c101900 */
[----:B----4-:R-:W-:-:S05]  /*03a0*/  IMAD.WIDE R6, R24, 0x68, R6 ;  /* 0x0000006818067825 */ /* 0x010fca00078e0206 */
[----:B------:R-:W-:Y:S04]  /*03b0*/  ST.E.64 desc[UR36][R6.64+0x68], R22 ;  /* 0x0000681606007985 */ /* 0x000fe8000c101b24 */
[----:B------:R-:W-:Y:S04]  /*03c0*/  ST.E.64 desc[UR36][R6.64+0x70], R18 ;  /* 0x0000701206007985 */ /* 0x000fe8000c101b24 */
[----:B------:R-:W-:Y:S04]  /*03d0*/  ST.E.64 desc[UR36][R6.64+0x78], R16 ;  /* 0x0000781006007985 */ /* 0x000fe8000c101b24 */
[----:B------:R-:W-:Y:S04]  /*03e0*/  ST.E.U8 desc[UR36][R6.64+0x80], RZ ;  /* 0x000080ff06007985 */ /* 0x000fe8000c101124 */
[----:B------:R1:W-:Y:S04]  /*03f0*/  ST.E desc[UR36][R6.64+0x84], RZ ;  /* 0x000084ff06007985 */ /* 0x0003e8000c101924 */
[----:B------:R-:W3:Y:S02]  /*0400*/  LDG.E.64 R8, desc[UR36][R28.64] ;  /* 0x000000241c087981 */ /* 0x000ee4000c1e1b00 */
[----:B---3--:R-:W-:-:S05]  /*0410*/  IMAD.WIDE R8, R34, 0x68, R8 ;  /* 0x0000006822087825 */ /* 0x008fca00078e0208 */
[----:B------:R3:W-:Y:S04]  /*0420*/  ST.E desc[UR36][R8.64+0x10], R26 ;  /* 0x0000101a08007985 */ /* 0x0007e8000c101924 */
[----:B------:R-:W4:Y:S04]  /*0430*/  LDG.E.64 R10, desc[UR36][R28.64] ;  /* 0x000000241c0a7981 */ /* 0x000f28000c1e1b00 */
[----:B------:R-:W0:Y:S01]  /*0440*/  LDG.E.64 R2, desc[UR36][R2.64] ;  /* 0x0000002402027981 */ /* 0x000e22000c1e1b00 */
[----:B----4-:R-:W-:-:S05]  /*0450*/  IMAD.WIDE R10, R34, 0x68, R10 ;  /* 0x00000068220a7825 */ /* 0x010fca00078e020a */
[----:B------:R-:W0:Y:S04]  /*0460*/  LD.E R5, desc[UR36][R10.64+0x8] ;  /* 0x000008240a057980 */ /* 0x000e28000c101900 */
[----:B------:R-:W4:Y:S01]  /*0470*/  LD.E R13, desc[UR36][R10.64+0x4] ;  /* 0x000004240a0d7980 */ /* 0x000f22000c101900 */
[----:B0-----:R-:W-:-:S04]  /*0480*/  IMAD.WIDE R4, R5, 0x68, R2 ;  /* 0x0000006805047825 */ /* 0x001fc800078e0202 */
[----:B----4-:R-:W-:Y:S01]  /*0490*/  IMAD.WIDE R12, R13, 0x68, R2 ;  /* 0x000000680d0c7825 */ /* 0x010fe200078e0202 */
[----:B-1----:R-:W4:Y:S04]  /*04a0*/  LD.E.64 R6, desc[UR36][R4.64] ;  /* 0x0000002404067980 */ /* 0x002f28000c101b00 */
[----:B------:R-:W4:Y:S04]  /*04b0*/  LD.E.64 R14, desc[UR36][R12.64] ;  /* 0x000000240c0e7980 */ /* 0x000f28000c101b00 */
[----:B------:R-:W4:Y:S04]  /*04c0*/  LD.E.64 R18, desc[UR36][R4.64+0x8] ;  /* 0x0000082404127980 */ /* 0x000f28000c101b00 */
[----:B------:R-:W4:Y:S04]  /*04d0*/  LD.E.64 R16, desc[UR36][R12.64+0x8] ;  /* 0x000008240c107980 */ /* 0x000f28000c101b00 */
[----:B------:R2:W4:Y:S04]  /*04e0*/  LD.E.64 R20, desc[UR36][R4.64+0x10] ;  /* 0x0000102404147980 */ /* 0x000528000c101b00 */
[----:B------:R-:W4:Y:S01]  /*04f0*/  LD.E.64 R28, desc[UR36][R12.64+0x10] ;  /* 0x000010240c1c7980 */ /* 0x000f22000c101b00 */
[----:B------:R-:W-:-:S04]  /*0500*/  MOV R2, 0x0 ;  /* 0x0000000000027802 */ /* 0x000fc80000000f00 */
[----:B---3--:R0:W1:Y:S01]  /*0510*/  LDC.64 R8, c[0x4][R2] ;  /* 0x0100000002087b82 */ /* 0x0080620000000a00 */
[----:B--2---:R-:W-:Y:S02]  /*0520*/  MOV R4, UR4 ;  /* 0x0000000400047c02 */ /* 0x004fe40008000f00 */
[----:B------:R-:W-:Y:S01]  /*0530*/  MOV R5, UR5 ;  /* 0x0000000500057c02 */ /* 0x000fe20008000f00 */
[----:B----4-:R-:W-:-:S08]  /*0540*/  DADD R6, R6, R14 ;  /* 0x0000000006067229 */ /* 0x010fd0000000000e */
[----:B------:R-:W-:-:S07]  /*0550*/  DMUL R22, R6, 0.5 ;  /* 0x3fe0000006167828 */ /* 0x000fce0000000000 */
[----:B------:R0:W-:Y:S01]  /*0560*/  STL.64 [R1], R22 ;  /* 0x0000001601007387 */ /* 0x0001e20000100a00 */
[----:B------:R-:W-:Y:S02]  /*0570*/  DADD R18, R18, R16 ;  /* 0x0000000012127229 */ /* 0x000fe40000000010 */
[----:B------:R-:W-:Y:S01]  /*0580*/  DADD R16, R20, R28 ;  /* 0x0000000014107229 */ /* 0x000fe2000000001c */
[----:B------:R-:W-:Y:S02]  /*0590*/  MOV R6, R33 ;  /* 0x0000002100067202 */ /* 0x000fe40000000f00 */
[----:B------:R-:W-:-:S03]  /*05a0*/  MOV R7, R32 ;  /* 0x0000002000077202 */ /* 0x000fc60000000f00 */
[----:B------:R-:W-:Y:S02]  /*05b0*/  DMUL R18, R18, 0.5 ;  /* 0x3fe0000012127828 */ /* 0x000fe40000000000 */
[----:B-1----:R-:W-:-:S11]  /*05c0*/  DMUL R16, R16, 0.5 ;  /* 0x3fe0000010107828 */ /* 0x002fd60000000000 */
[----:B------:R-:W-:-:S07]  /*05d0*/  LEPC R20, `(.L_x_1) ;  /* 0x000000001014794e */ /* 0x000fce0000000000 */
[----:B0----5:R-:W-:Y:S05]  /*05e0*/  CALL.ABS.NOINC R8 ;  /* 0x0000000008007343 */ /* 0x021fea0003c00000 */
.L_x_1:
        /* <DEDUP_REMOVED lines=18> */
[----:B------:R-:W2:Y:S01]  /*0710*/  LDG.E.64 R4, desc[UR36][R4.64] ;  /* 0x0000002404047981 */ /* 0x000ea2000c1e1b00 */
[----:B----4-:R-:W-:-:S05]  /*0720*/  IMAD.WIDE R14, R34, 0x68, R14 ;  /* 0x00000068220e7825 */ /* 0x010fca00078e020e */
[----:B------:R-:W2:Y:S04]  /*0730*/  LD.E R21, desc[UR36][R14.64+0xc] ;  /* 0x00000c240e157980 */ /* 0x000ea8000c101900 */
[----:B------:R-:W0:Y:S01]  /*0740*/  LD.E R7, desc[UR36][R14.64+0x8] ;  /* 0x000008240e077980 */ /* 0x000e22000c101900 */
[----:B--2---:R-:W-:-:S04]  /*0750*/  IMAD.WIDE R20, R21, 0x68, R4 ;  /* 0x0000006815147825 */ /* 0x004fc800078e0204 */
[----:B0-----:R-:W-:Y:S01]  /*0760*/  IMAD.WIDE R6, R7, 0x68, R4 ;  /* 0x0000006807067825 */ /* 0x001fe200078e0204 */
[----:B-1----:R-:W2:Y:S04]  /*0770*/  LD.E.64 R10, desc[UR36][R20.64] ;  /* 0x00000024140a7980 */ /* 0x002ea8000c101b00 */
[----:B------:R-:W2:Y:S04]  /*0780*/  LD.E.64 R22, desc[UR36][R6.64] ;  /* 0x0000002406167980 */ /* 0x000ea8000c101b00 */
[----:B------:R-:W4:Y:S04]  /*0790*/  LD.E.64 R18, desc[UR36][R20.64+0x8] ;  /* 0x0000082414127980 */ /* 0x000f28000c101b00 */
[----:B------:R-:W4:Y:S04]  /*07a0*/  LD.E.64 R16, desc[UR36][R20.64+0x10] ;  /* 0x0000102414107980 */ /* 0x000f28000c101b00 */
[----:B---3--:R-:W4:Y:S04]  /*07b0*/  LD.E.64 R12, desc[UR36][R6.64+0x8] ;  /* 0x00000824060c7980 */ /* 0x008f28000c101b00 */
[----:B------:R0:W3:Y:S01]  /*07c0*/  LD.E.64 R30, desc[UR36][R6.64+0x10] ;  /* 0x00001024061e7980 */ /* 0x0000e2000c101b00 */
[----:B------:R1:W1:Y:S01]  /*07d0*/  LDC.64 R8, c[0x4][R2] ;  /* 0x0100000002087b82 */ /* 0x0002620000000a00 */
[----:B------:R-:W-:-:S02]  /*07e0*/  MOV R4, UR4 ;  /* 0x0000000400047c02 */ /* 0x000fc40008000f00 */
[----:B------:R-:W-:Y:S02]  /*07f0*/  MOV R5, UR5 ;  /* 0x0000000500057c02 */ /* 0x000fe40008000f00 */
[----:B0-----:R-:W-:Y:S02]  /*0800*/  MOV R6, R33 ;  /* 0x0000002100067202 */ /* 0x001fe40000000f00 */
[----:B------:R-:W-:Y:S01]  /*0810*/  MOV R7, R32 ;  /* 0x0000002000077202 */ /* 0x000fe20000000f00 */
[----:B--2---:R-:W-:-:S08]  /*0820*/  DADD R22, R10, R22 ;  /* 0x000000000a167229 */ /* 0x004fd00000000016 */
[----:B------:R-:W-:-:S07]  /*0830*/  DMUL R22, R22, 0.5 ;  /* 0x3fe0000016167828 */ /* 0x000fce0000000000 */
[----:B------:R0:W-:Y:S01]  /*0840*/  STL.64 [R1], R22 ;  /* 0x0000001601007387 */ /* 0x0001e20000100a00 */
[----:B----4-:R-:W-:Y:S02]  /*0850*/  DADD R18, R18, R12 ;  /* 0x0000000012127229 */ /* 0x010fe4000000000c */
[----:B---3--:R-:W-:-:S06]  /*0860*/  DADD R16, R16, R30 ;  /* 0x0000000010107229 */ /* 0x008fcc000000001e */
[----:B------:R-:W-:Y:S02]  /*0870*/  DMUL R18, R18, 0.5 ;  /* 0x3fe0000012127828 */ /* 0x000fe40000000000 */
[----:B-1----:R-:W-:-:S11]  /*0880*/  DMUL R16, R16, 0.5 ;  /* 0x3fe0000010107828 */ /* 0x002fd60000000000 */
[----:B------:R-:W-:-:S07]  /*0890*/  LEPC R20, `(.L_x_2) ;  /* 0x000000001014794e */ /* 0x000fce0000000000 */
[----:B0----5:R-:W-:Y:S05]  /*08a0*/  CALL.ABS.NOINC R8 ;  /* 0x0000000008007343 */ /* 0x021fea0003c00000 */
.L_x_2:
        /* <DEDUP_REMOVED lines=11> */
[----:B------:R1:W-:Y:S04]  /*0960*/  ST.E.64 desc[UR36][R10.64+0x148], R16 ;  /* 0x000148100a007985 */ /* 0x0003e8000c101b24 */
[----:B------:R-:W-:Y:S04]  /*0970*/  ST.E.U8 desc[UR36][R10.64+0x150], RZ ;  /* 0x000150ff0a007985 */ /* 0x000fe8000c101124 */
[----:B------:R3:W-:Y:S04]  /*0980*/  ST.E desc[UR36][R10.64+0x154], RZ ;  /* 0x000154ff0a007985 */ /* 0x0007e8000c101924 */
[----:B------:R-:W4:Y:S02]  /*0990*/  LDG.E.64 R12, desc[UR36][R8.64] ;  /* 0x00000024080c7981 */ /* 0x000f24000c1e1b00 */
[----:B----4-:R-:W-:-:S05]  /*09a0*/  IMAD.WIDE R12, R34, 0x68, R12 ;  /* 0x00000068220c7825 */ /* 0x010fca00078e020c */
[----:B------:R4:W-:Y:S04]  /*09b0*/  ST.E desc[UR36][R12.64+0x18], R30 ;  /* 0x0000181e0c007985 */ /* 0x0009e8000c101924 */
[----:B------:R-:W2:Y:S04]  /*09c0*/  LDG.E.64 R14, desc[UR36][R8.64] ;  /* 0x00000024080e7981 */ /* 0x000ea8000c1e1b00 */
[----:B------:R-:W3:Y:S01]  /*09d0*/  LDG.E.64 R4, desc[UR36][R4.64] ;  /* 0x0000002404047981 */ /* 0x000ee2000c1e1b00 */
[----:B--2---:R-:W-:-:S05]  /*09e0*/  IMAD.WIDE R14, R34, 0x68, R14 ;  /* 0x00000068220e7825 */ /* 0x004fca00078e020e */
[----:B------:R-:W3:Y:S04]  /*09f0*/  LD.E R21, desc[UR36][R14.64] ;  /* 0x000000240e157980 */ /* 0x000ee8000c101900 */
[----:B------:R-:W0:Y:S01]  /*0a00*/  LD.E R7, desc[UR36][R14.64+0xc] ;  /* 0x00000c240e077980 */ /* 0x000e22000c101900 */
[----:B---3--:R-:W-:-:S04]  /*0a10*/  IMAD.WIDE R20, R21, 0x68, R4 ;  /* 0x0000006815147825 */ /* 0x008fc800078e0204 */
[----:B0-----:R-:W-:Y:S01]  /*0a20*/  IMAD.WIDE R6, R7, 0x68, R4 ;  /* 0x0000006807067825 */ /* 0x001fe200078e0204 */
[----:B-1----:R-:W2:Y:S04]  /*0a30*/  LD.E.64 R16, desc[UR36][R20.64] ;  /* 0x0000002414107980 */ /* 0x002ea8000c101b00 */
[----:B------:R-:W2:Y:S04]  /*0a40*/  LD.E.64 R36, desc[UR36][R6.64] ;  /* 0x0000002406247980 */ /* 0x000ea8000c101b00 */
[----:B------:R-:W3:Y:S04]  /*0a50*/  LD.E.64 R22, desc[UR36][R20.64+0x8] ;  /* 0x0000082414167980 */ /* 0x000ee8000c101b00 */
[----:B------:R-:W4:Y:S04]  /*0a60*/  LD.E.64 R18, desc[UR36][R20.64+0x10] ;  /* 0x0000102414127980 */ /* 0x000f28000c101b00 */
[----:B------:R-:W3:Y:S04]  /*0a70*/  LD.E.64 R10, desc[UR36][R6.64+0x8] ;  /* 0x00000824060a7980 */ /* 0x000ee8000c101b00 */
[----:B------:R0:W4:Y:S01]  /*0a80*/  LD.E.64 R8, desc[UR36][R6.64+0x10] ;  /* 0x0000102406087980 */ /* 0x000122000c101b00 */
[----:B------:R-:W1:Y:S01]  /*0a90*/  LDC.64 R2, c[0x4][R2] ;  /* 0x0100000002027b82 */ /* 0x000e620000000a00 */
[----:B------:R-:W-:-:S02]  /*0aa0*/  MOV R4, UR4 ;  /* 0x0000000400047c02 */ /* 0x000fc40008000f00 */
[----:B------:R-:W-:Y:S02]  /*0ab0*/  MOV R5, UR5 ;  /* 0x0000000500057c02 */ /* 0x000fe40008000f00 */
[----:B0-----:R-:W-:Y:S02]  /*0ac0*/  MOV R6, R33 ;  /* 0x0000002100067202 */ /* 0x001fe40000000f00 */
[----:B------:R-:W-:Y:S01]  /*0ad0*/  MOV R7, R32 ;  /* 0x0000002000077202 */ /* 0x000fe20000000f00 */
[----:B--2---:R-:W-:-:S08]  /*0ae0*/  DADD R16, R16, R36 ;  /* 0x0000000010107229 */ /* 0x004fd00000000024 */
[----:B------:R-:W-:-:S07]  /*0af0*/  DMUL R16, R16, 0.5 ;  /* 0x3fe0000010107828 */ /* 0x000fce0000000000 */
[----:B------:R0:W-:Y:S01]  /*0b00*/  STL.64 [R1], R16 ;  /* 0x0000001001007387 */ /* 0x0001e20000100a00 */
[----:B---3--:R-:W-:Y:S02]  /*0b10*/  DADD R22, R22, R10 ;  /* 0x0000000016167229 */ /* 0x008fe4000000000a */
[----:B----4-:R-:W-:-:S06]  /*0b20*/  DADD R18, R18, R8 ;  /* 0x0000000012127229 */ /* 0x010fcc0000000008 */
[----:B------:R-:W-:Y:S02]  /*0b30*/  DMUL R22, R22, 0.5 ;  /* 0x3fe0000016167828 */ /* 0x000fe40000000000 */
[----:B-1----:R-:W-:-:S11]  /*0b40*/  DMUL R18, R18, 0.5 ;  /* 0x3fe0000012127828 */ /* 0x002fd60000000000 */
[----:B------:R-:W-:-:S07]  /*0b50*/  LEPC R20, `(.L_x_3) ;  /* 0x000000001014794e */ /* 0x000fce0000000000 */
[----:B0----5:R-:W-:Y:S05]  /*0b60*/  CALL.ABS.NOINC R2 ;  /* 0x0000000002007343 */ /* 0x021fea0003c00000 */
.L_x_3:
[----:B------:R-:W0:Y:S08]  /*0b70*/  LDC.64 R4, c[0x4][0x18] ;  /* 0x01000600ff047b82 */ /* 0x000e300000000a00 */
[----:B------:R-:W1:Y:S01]  /*0b80*/  LDC.64 R2, c[0x4][0x10] ;  /* 0x01000400ff027b82 */ /* 0x000e620000000a00 */
[----:B0-----:R-:W2:Y:S04]  /*0b90*/  LDG.E.64 R6, desc[UR36][R4.64] ;  /* 0x0000002404067981 */ /* 0x001ea8000c1e1b00 */
[----:B-1----:R-:W3:Y:S01]  /*0ba0*/  LDG.E.64 R8, desc[UR36][R2.64] ;  /* 0x0000002402087981 */ /* 0x002ee2000c1e1b00 */
[----:B--2---:R-:W-:-:S06]  /*0bb0*/  IMAD.WIDE R6, R34, 0x68, R6 ;  /* 0x0000006822067825 */ /* 0x004fcc00078e0206 */
[----:B------:R0:W2:Y:S01]  /*0bc0*/  LD.E R7, desc[UR36][R6.64+0xc] ;  /* 0x00000c2406077980 */ /* 0x0000a2000c101900 */
[----:B---3--:R-:W-:-:S05]  /*0bd0*/  IMAD.WIDE R10, R24, 0x68, R8 ;  /* 0x00000068180a7825 */ /* 0x008fca00078e0208 */
[----:B------:R-:W-:Y:S04]  /*0be0*/  ST.E.64 desc[UR36][R10.64+0x1a0], R16 ;  /* 0x0001a0100a007985 */ /* 0x000fe8000c101b24 */
[----:B------:R-:W-:Y:S04]  /*0bf0*/  ST.E.64 desc[UR36][R10.64+0x1a8], R22 ;  /* 0x0001a8160a007985 */ /* 0x000fe8000c101b24 */
[----:B------:R-:W-:Y:S04]  /*0c00*/  ST.E.64 desc[UR36][R10.64+0x1b0], R18 ;  /* 0x0001b0120a007985 */ /* 0x000fe8000c101b24 */
[----:B------:R-:W-:Y:S04]  /*0c10*/  ST.E.U8 desc[UR36][R10.64+0x1b8], RZ ;  /* 0x0001b8ff0a007985 */ /* 0x000fe8000c101124 */
[----:B------:R1:W-:Y:S04]  /*0c20*/  ST.E desc[UR36][R10.64+0x1bc], RZ ;  /* 0x0001bcff0a007985 */ /* 0x0003e8000c101924 */
[----:B------:R-:W3:Y:S01]  /*0c30*/  LDG.E.64 R12, desc[UR36][R4.64] ;  /* 0x00000024040c7981 */ /* 0x000ee2000c1e1b00 */
[----:B------:R-:W4:Y:S01]  /*0c40*/  LDC.64 R8, c[0x4][0x28] ;  /* 0x01000a00ff087b82 */ /* 0x000f220000000a00 */
[----:B------:R-:W-:Y:S01]  /*0c50*/  IADD3 R24, PT, PT, R24, 0x4, RZ ;  /* 0x0000000418187810 */ /* 0x000fe20007ffe0ff */
[----:B---3--:R-:W-:-:S05]  /*0c60*/  IMAD.WIDE R12, R34, 0x68, R12 ;  /* 0x00000068220c7825 */ /* 0x008fca00078e020c */
[----:B------:R3:W-:Y:S04]  /*0c70*/  ST.E desc[UR36][R12.64+0x1c], R24 ;  /* 0x00001c180c007985 */ /* 0x0007e8000c101924 */
[----:B----4-:R-:W4:Y:S01]  /*0c80*/  LDG.E.64 R14, desc[UR36][R8.64] ;  /* 0x00000024080e7981 */ /* 0x010f22000c1e1b00 */
[----:B------:R-:W-:-:S05]  /*0c90*/  SHF.L.U32 R0, R34, 0x2, RZ ;  /* 0x0000000222007819 */ /* 0x000fca00000006ff */
[----:B----4-:R-:W-:-:S05]  /*0ca0*/  IMAD.WIDE R14, R0, 0x68, R14 ;  /* 0x00000068000e7825 */ /* 0x010fca00078e020e */
[----:B------:R-:W-:Y:S04]  /*0cb0*/  ST.E.64 desc[UR36][R14.64], R26 ;  /* 0x0000001a0e007985 */ /* 0x000fe8000c101b24 */
[----:B------:R-:W-:Y:S04]  /*0cc0*/  ST.E.64 desc[UR36][R14.64+0x8], R24 ;  /* 0x000008180e007985 */ /* 0x000fe8000c101b24 */
[----:B------:R-:W-:Y:S04]  /*0cd0*/  ST.E.64 desc[UR36][R14.64+0x40], RZ ;  /* 0x000040ff0e007985 */ /* 0x000fe8000c101b24 */
[----:B------:R-:W-:Y:S04]  /*0ce0*/  ST.E.64 desc[UR36][R14.64+0x48], RZ ;  /* 0x000048ff0e007985 */ /* 0x000fe8000c101b24 */
[----:B------:R-:W-:Y:S04]  /*0cf0*/  ST.E.64 desc[UR36][R14.64+0x50], RZ ;  /* 0x000050ff0e007985 */ /* 0x000fe8000c101b24 */
[----:B------:R-:W-:Y:S04]  /*0d00*/  ST.E.U8 desc[UR36][R14.64+0x58], RZ ;  /* 0x000058ff0e007985 */ /* 0x000fe8000c101124 */
[----:B------:R-:W-:Y:S04]  /*0d10*/  ST.E desc[UR36][R14.64+0x5c], RZ ;  /* 0x00005cff0e007985 */ /* 0x000fe8000c101924 */
[----:B------:R4:W-:Y:S04]  /*0d20*/  ST.E desc[UR36][R14.64+0x64], RZ ;  /* 0x000064ff0e007985 */ /* 0x0009e8000c101924 */
[----:B-1----:R-:W5:Y:S01]  /*0d30*/  LDG.E.64 R10, desc[UR36][R8.64] ;  /* 0x00000024080a7981 */ /* 0x002f62000c1e1b00 */
[----:B------:R-:W-:-:S02]  /*0d40*/  MOV R16, R26 ;  /* 0x0000001a00107202 */ /* 0x000fc40000000f00 */
[----:B------:R-:W-:Y:S01]  /*0d50*/  MOV R17, R25 ;  /* 0x0000001900117202 */ /* 0x000fe20000000f00 */
[----:B-----5:R-:W-:-:S05]  /*0d60*/  IMAD.WIDE R10, R0, 0x68, R10 ;  /* 0x00000068000a7825 */ /* 0x020fca00078e020a */
[----:B------:R1:W-:Y:S04]  /*0d70*/  ST.E.64 desc[UR36][R10.64+0x70], R16 ;  /* 0x000070100a007985 */ /* 0x0003e8000c101b24 */
[----:B------:R-:W-:Y:S04]  /*0d80*/  ST.E.64 desc[UR36][R10.64+0x68], R28 ;  /* 0x0000681c0a007985 */ /* 0x000fe8000c101b24 */
[----:B------:R-:W-:Y:S04]  /*0d90*/  ST.E.64 desc[UR36][R10.64+0xa8], RZ ;  /* 0x0000a8ff0a007985 */ /* 0x000fe8000c101b24 */
[----:B------:R-:W-:Y:S04]  /*0da0*/  ST.E.64 desc[UR36][R10.64+0xb0], RZ ;  /* 0x0000b0ff0a007985 */ /* 0x000fe8000c101b24 */
[----:B------:R-:W-:Y:S04]  /*0db0*/  ST.E.64 desc[UR36][R10.64+0xb8], RZ ;  /* 0x0000b8ff0a007985 */ /* 0x000fe8000c101b24 */
[----:B------:R-:W-:Y:S04]  /*0dc0*/  ST.E.U8 desc[UR36][R10.64+0xc0], RZ ;  /* 0x0000c0ff0a007985 */ /* 0x000fe8000c101124 */
[----:B------:R-:W-:Y:S04]  /*0dd0*/  ST.E desc[UR36][R10.64+0xc4], RZ ;  /* 0x0000c4ff0a007985 */ /* 0x000fe8000c101924 */
[----:B------:R5:W-:Y:S04]  /*0de0*/  ST.E desc[UR36][R10.64+0xcc], RZ ;  /* 0x0000ccff0a007985 */ /* 0x000be8000c101924 */
[----:B---3--:R-:W3:Y:S01]  /*0df0*/  LDG.E.64 R12, desc[UR36][R8.64] ;  /* 0x00000024080c7981 */ /* 0x008ee2000c1e1b00 */
[----:B------:R-:W-:-:S02]  /*0e00*/  MOV R18, R28 ;  /* 0x0000001c00127202 */ /* 0x000fc40000000f00 */
[----:B------:R-:W-:Y:S01]  /*0e10*/  MOV R19, R25 ;  /* 0x0000001900137202 */ /* 0x000fe20000000f00 */
[----:B----4-:R-:W4:Y:S01]  /*0e20*/  LDC.64 R14, c[0x4][0x20] ;  /* 0x01000800ff0e7b82 */ /* 0x010f220000000a00 */
[----:B---3--:R-:W-:-:S05]  /*0e30*/  IMAD.WIDE R12, R0, 0x68, R12 ;  /* 0x00000068000c7825 */ /* 0x008fca00078e020c */
[----:B------:R-:W-:Y:S04]  /*0e40*/  ST.E.64 desc[UR36][R12.64+0xd8], R18 ;  /* 0x0000d8120c007985 */ /* 0x000fe8000c101b24 */
[----:B------:R-:W-:Y:S04]  /*0e50*/  ST.E.64 desc[UR36][R12.64+0xd0], R30 ;  /* 0x0000d01e0c007985 */ /* 0x000fe8000c101b24 */
[----:B------:R-:W-:Y:S04]  /*0e60*/  ST.E.64 desc[UR36][R12.64+0x110], RZ ;  /* 0x000110ff0c007985 */ /* 0x000fe8000c101b24 */
[----:B------:R-:W-:Y:S04]  /*0e70*/  ST.E.64 desc[UR36][R12.64+0x118], RZ ;  /* 0x000118ff0c007985 */ /* 0x000fe8000c101b24 */
[----:B------:R-:W-:Y:S04]  /*0e80*/  ST.E.64 desc[UR36][R12.64+0x120], RZ ;  /* 0x000120ff0c007985 */ /* 0x000fe8000c101b24 */
[----:B------:R-:W-:Y:S04]  /*0e90*/  ST.E.U8 desc[UR36][R12.64+0x128], RZ ;  /* 0x000128ff0c007985 */ /* 0x000fe8000c101124 */
[----:B------:R-:W-:Y:S04]  /*0ea0*/  ST.E desc[UR36][R12.64+0x12c], RZ ;  /* 0x00012cff0c007985 */ /* 0x000fe8000c101924 */
[----:B------:R-:W-:Y:S04]  /*0eb0*/  ST.E desc[UR36][R12.64+0x134], RZ ;  /* 0x000134ff0c007985 */ /* 0x000fe8000c101924 */
[----:B------:R-:W5:Y:S01]  /*0ec0*/  LDG.E.64 R8, desc[UR36][R8.64] ;  /* 0x0000002408087981 */ /* 0x000f62000c1e1b00 */
[----:B-1----:R-:W-:-:S02]  /*0ed0*/  MOV R16, R30 ;  /* 0x0000001e00107202 */ /* 0x002fc40000000f00 */
[----:B0-----:R-:W-:Y:S01]  /*0ee0*/  MOV R6, R24 ;  /* 0x0000001800067202 */ /* 0x001fe20000000f00 */
[----:B-----5:R-:W-:-:S05]  /*0ef0*/  IMAD.WIDE R10, R0, 0x68, R8 ;  /* 0x00000068000a7825 */ /* 0x020fca00078e0208 */
[----:B--2---:R0:W-:Y:S04]  /*0f00*/  ST.E.64 desc[UR36][R10.64+0x138], R6 ;  /* 0x000138060a007985 */ /* 0x0041e8000c101b24 */
[----:B------:R1:W-:Y:S04]  /*0f10*/  ST.E.64 desc[UR36][R10.64+0x140], R16 ;  /* 0x000140100a007985 */ /* 0x0003e8000c101b24 */
[----:B------:R-:W-:Y:S04]  /*0f20*/  ST.E.64 desc[UR36][R10.64+0x178], RZ ;  /* 0x000178ff0a007985 */ /* 0x000fe8000c101b24 */
[----:B------:R-:W-:Y:S04]  /*0f30*/  ST.E.64 desc[UR36][R10.64+0x180], RZ ;  /* 0x000180ff0a007985 */ /* 0x000fe8000c101b24 */
[----:B------:R-:W-:Y:S04]  /*0f40*/  ST.E.64 desc[UR36][R10.64+0x188], RZ ;  /* 0x000188ff0a007985 */ /* 0x000fe8000c101b24 */
[----:B------:R-:W-:Y:S04]  /*0f50*/  ST.E.U8 desc[UR36][R10.64+0x190], RZ ;  /* 0x000190ff0a007985 */ /* 0x000fe8000c101124 */
[----:B------:R-:W-:Y:S04]  /*0f60*/  ST.E desc[UR36][R10.64+0x194], RZ ;  /* 0x000194ff0a007985 */ /* 0x000fe8000c101924 */
[----:B------:R-:W-:Y:S04]  /*0f70*/  ST.E desc[UR36][R10.64+0x19c], RZ ;  /* 0x00019cff0a007985 */ /* 0x000fe8000c101924 */
[----:B------:R-:W2:Y:S04]  /*0f80*/  LDG.E.64 R4, desc[UR36][R4.64] ;  /* 0x0000002404047981 */ /* 0x000ea8000c1e1b00 */
[----:B----4-:R-:W3:Y:S04]  /*0f90*/  LDG.E.64 R14, desc[UR36][R14.64] ;  /* 0x000000240e0e7981 */ /* 0x010ee8000c1e1b00 */
[----:B------:R-:W4:Y:S01]  /*0fa0*/  LDG.E.64 R2, desc[UR36][R2.64] ;  /* 0x0000002402027981 */ /* 0x000f22000c1e1b00 */
[----:B--2---:R-:W-:-:S04]  /*0fb0*/  IMAD.WIDE R8, R34, 0x68, R4 ;  /* 0x0000006822087825 */ /* 0x004fc800078e0204 */
[----:B---3--:R-:W-:Y:S01]  /*0fc0*/  IMAD.WIDE R34, R34, 0x20, R14 ;  /* 0x0000002022227825 */ /* 0x008fe200078e020e */
[----:B0-----:R-:W4:Y:S04]  /*0fd0*/  LD.E R7, desc[UR36][R8.64+0x60] ;  /* 0x0000602408077980 */ /* 0x001f28000c101900 */
[----:B------:R-:W2:Y:S04]  /*0fe0*/  LD.E.64 R12, desc[UR36][R34.64] ;  /* 0x00000024220c7980 */ /* 0x000ea8000c101b00 */
[----:B-1----:R-:W3:Y:S04]  /*0ff0*/  LD.E.64 R16, desc[UR36][R34.64+0x8] ;  /* 0x0000082422107980 */ /* 0x002ee8000c101b00 */
[----:B------:R-:W5:Y:S04]  /*1000*/  LD.E.64 R18, desc[UR36][R34.64+0x10] ;  /* 0x0000102422127980 */ /* 0x000f68000c101b00 */
[----:B------:R-:W5:Y:S01]  /*1010*/  LD.E.64 R20, desc[UR36][R34.64+0x18] ;  /* 0x0000182422147980 */ /* 0x000f62000c101b00 */
[----:B----4-:R-:W-:-:S05]  /*1020*/  IMAD.WIDE R6, R7, 0x68, R2 ;  /* 0x0000006807067825 */ /* 0x010fca00078e0202 */
[----:B--2---:R-:W-:Y:S04]  /*1030*/  ST.E.64 desc[UR36][R6.64], R12 ;  /* 0x0000000c06007985 */ /* 0x004fe8000c101b24 */
[----:B---3--:R-:W-:Y:S04]  /*1040*/  ST.E.64 desc[UR36][R6.64+0x8], R16 ;  /* 0x0000081006007985 */ /* 0x008fe8000c101b24 */
[----:B-----5:R-:W-:Y:S04]  /*1050*/  ST.E.64 desc[UR36][R6.64+0x10], R18 ;  /* 0x0000101206007985 */ /* 0x020fe8000c101b24 */
[----:B------:R-:W-:Y:S01]  /*1060*/  ST.E.64 desc[UR36][R6.64+0x18], R20 ;  /* 0x0000181406007985 */ /* 0x000fe2000c101b24 */
[----:B------:R-:W-:Y:S05]  /*1070*/  EXIT ;  /* 0x000000000000794d */ /* 0x000fea0003800000 */
.L_x_4:
[----:B------:R-:W-:-:S00]  /*1080*/  BRA `(.L_x_4) ;  /* 0xfffffffc00fc7947 */ /* 0x000fc0000383ffff */
[----:B------:R-:W-:-:S00]  /*1090*/  NOP ;  /* 0x0000000000007918 */ /* 0x000fc00000000000 */
        /* <DEDUP_REMOVED lines=14> */
.L_x_5:


//--------------------- .nv.global.init           --------------------------
	.section	.nv.global.init,"aw",@progbits
.nv.global.init:
	.type		$str,@object
	.size		$str,(.L_6 - $str)
$str:
        /*0000*/ 	.byte	0x25, 0x64, 0x0a, 0x00
.L_6:


//--------------------- .nv.shared.reserved.0     --------------------------
	.section	.nv.shared.reserved.0,"aw",@nobits
	.weak		__nv_reservedSMEM_offset_0_alias
	.size		__nv_reservedSMEM_offset_0_alias, 0, 64
	.other		__nv_reservedSMEM_offset_0_alias,@"STO_CUDA_RESERVED_SHARED STV_DEFAULT"
__nv_reservedSMEM_offset_0_alias:
	.zero		0
	.zero		64


//--------------------- .nv.global                --------------------------
	.section	.nv.global,"aw",@nobits
	.align	8
.nv.global:
	.type		newFaces,@object
	.size		newFaces,(objFaces - newFaces)
newFaces:
	.zero		8
	.type		objFaces,@object
	.size		objFaces,(objVertices - objFaces)
objFaces:
	.zero		8
	.type		objVertices,@object
	.size		objVertices,(newVertices - objVertices)
objVertices:
	.zero		8
	.type		newVertices,@object
	.size		newVertices,(faceMidpoints - newVertices)
newVertices:
	.zero		8
	.type		faceMidpoints,@object
	.size		faceMidpoints,(threadID - faceMidpoints)
faceMidpoints:
	.zero		8
	.type		threadID,@object
	.size		threadID,(.L_0 - threadID)
threadID:
	.zero		4
.L_0:


//--------------------- .nv.constant0._Z30catmullClarkFacePointsAndEdgesiii --------------------------
	.section	.nv.constant0._Z30catmullClarkFacePointsAndEdgesiii,"a",@progbits
	.sectionflags	@""
	.align	4
.nv.constant0._Z30catmullClarkFacePointsAndEdgesiii:
	.zero		908


//--------------------- SYMBOLS --------------------------

	.type		.nv.reservedSmem.offset0,@object
	.size		.nv.reservedSmem.offset0,0x4
	.type		vprintf,@function
